//
// Generated by NVIDIA NVVM Compiler
//
// Compiler Build ID: CL-36424714
// Cuda compilation tools, release 13.0, V13.0.88
// Based on NVVM 20.0.0
//

.version 9.0
.target sm_100
.address_size 64

	// .globl	_Z8multiplyPiii

.visible .entry _Z8multiplyPiii(
	.param .u64 .ptr .align 1 _Z8multiplyPiii_param_0,
	.param .u32 _Z8multiplyPiii_param_1,
	.param .u32 _Z8multiplyPiii_param_2
)
{
	.reg .pred 	%p<2>;
	.reg .b32 	%r<9>;
	.reg .b64 	%rd<5>;

	ld.param.u64 	%rd1, [_Z8multiplyPiii_param_0];
	ld.param.u32 	%r2, [_Z8multiplyPiii_param_1];
	ld.param.u32 	%r3, [_Z8multiplyPiii_param_2];
	mov.u32 	%r4, %tid.x;
	mov.u32 	%r5, %ctaid.x;
	mov.u32 	%r6, %ntid.x;
	mad.lo.s32 	%r1, %r5, %r6, %r4;
	setp.ge.s32 	%p1, %r1, %r3;
	@%p1 bra 	$L__BB0_2;
	cvta.to.global.u64 	%rd2, %rd1;
	mul.wide.s32 	%rd3, %r1, 4;
	add.s64 	%rd4, %rd2, %rd3;
	ld.global.u32 	%r7, [%rd4];
	mul.lo.s32 	%r8, %r7, %r2;
	st.global.u32 	[%rd4], %r8;
$L__BB0_2:
	ret;

}


// ===== COMPILED SASS (sm_100) =====

	.target	sm_100

	.elftype	@"ET_EXEC"


//--------------------- .note.nv.tkinfo           --------------------------
	.section	.note.nv.tkinfo,"",@"SHT_NOTE"
	.sectionflags	@"SHF_NOTE_NV_TKINFO"
	.tkinfo
        /*0018*/ 	.word	0x00000002
        /*0030*/ 	.string	""
        /*0030*/ 	.string	"ptxas"
        /*0030*/ 	.string	"Cuda compilation tools, release 13.0, V13.0.88"
        /*0030*/ 	.string	"Build cuda_13.0.r13.0/compiler.36424714_0"
        /*0030*/ 	.string	"-arch sm_100 -m 64 "



//--------------------- .note.nv.cuinfo           --------------------------
	.section	.note.nv.cuinfo,"",@"SHT_NOTE"
	.sectionflags	@"SHF_NOTE_NV_CUINFO"
        /*0018*/ 	.short	0x0002
        /*001a*/ 	.short	0x0064
        /*001c*/ 	.short	0x0082
	.zero		2


//--------------------- .nv.info                  --------------------------
	.section	.nv.info,"",@"SHT_CUDA_INFO"
	.align	4


	//----- nvinfo : EIATTR_REGCOUNT
	.align		4
        /*0000*/ 	.byte	0x04, 0x2f
        /*0002*/ 	.short	(.L_1 - .L_0)
	.align		4
.L_0:
        /*0004*/ 	.word	index@(_Z8multiplyPiii)
        /*0008*/ 	.word	0x00000008


	//----- nvinfo : EIATTR_FRAME_SIZE
	.align		4
.L_1:
        /*000c*/ 	.byte	0x04, 0x11
        /*000e*/ 	.short	(.L_3 - .L_2)
	.align		4
.L_2:
        /*0010*/ 	.word	index@(_Z8multiplyPiii)
        /*0014*/ 	.word	0x00000000


	//----- nvinfo : EIATTR_MIN_STACK_SIZE
	.align		4
.L_3:
        /*0018*/ 	.byte	0x04, 0x12
        /*001a*/ 	.short	(.L_5 - .L_4)
	.align		4
.L_4:
        /*001c*/ 	.word	index@(_Z8multiplyPiii)
        /*0020*/ 	.word	0x00000000
.L_5:


//--------------------- .nv.compat                --------------------------
	.section	.nv.compat,"",@"SHT_CUDA_COMPAT_INFO"
	.align	4
        /*0000*/ 	.byte	0x02, 0x09, 0x00, 0x00, 0x02, 0x02, 0x01, 0x00, 0x02, 0x05, 0x05, 0x00, 0x03, 0x07, 0x01, 0x01
        /*0010*/ 	.byte	0x02, 0x03, 0x00, 0x00, 0x02, 0x06, 0x01, 0x00, 0x04, 0x0b, 0x08, 0x00, 0x09, 0x00, 0x00, 0x00
        /*0020*/ 	.byte	0x00, 0x00, 0x00, 0x00


//--------------------- .nv.info._Z8multiplyPiii  --------------------------
	.section	.nv.info._Z8multiplyPiii,"",@"SHT_CUDA_INFO"
	.sectionflags	@""
	.align	4


	//----- nvinfo : EIATTR_CUDA_API_VERSION
	.align		4
        /*0000*/ 	.byte	0x04, 0x37
        /*0002*/ 	.short	(.L_7 - .L_6)
.L_6:
        /*0004*/ 	.word	0x00000082


	//----- nvinfo : EIATTR_KPARAM_INFO
	.align		4
.L_7:
        /*0008*/ 	.byte	0x04, 0x17
        /*000a*/ 	.short	(.L_9 - .L_8)
.L_8:
        /*000c*/ 	.word	0x00000000
        /*0010*/ 	.short	0x0002
        /*0012*/ 	.short	0x000c
        /*0014*/ 	.byte	0x00, 0xf0, 0x11, 0x00


	//----- nvinfo : EIATTR_KPARAM_INFO
	.align		4
.L_9:
        /*0018*/ 	.byte	0x04, 0x17
        /*001a*/ 	.short	(.L_11 - .L_10)
.L_10:
        /*001c*/ 	.word	0x00000000
        /*0020*/ 	.short	0x0001
        /*0022*/ 	.short	0x0008
        /*0024*/ 	.byte	0x00, 0xf0, 0x11, 0x00


	//----- nvinfo : EIATTR_KPARAM_INFO
	.align		4
.L_11:
        /*0028*/ 	.byte	0x04, 0x17
        /*002a*/ 	.short	(.L_13 - .L_12)
.L_12:
        /*002c*/ 	.word	0x00000000
        /*0030*/ 	.short	0x0000
        /*0032*/ 	.short	0x0000
        /*0034*/ 	.byte	0x00, 0xf5, 0x21, 0x00


	//----- nvinfo : EIATTR_SPARSE_MMA_MASK
	.align		4
.L_13:
        /*0038*/ 	.byte	0x03, 0x50
        /*003a*/ 	.short	0x0000


	//----- nvinfo : EIATTR_MAXREG_COUNT
	.align		4
        /*003c*/ 	.byte	0x03, 0x1b
        /*003e*/ 	.short	0x00ff


	//----- nvinfo : EIATTR_MERCURY_ISA_VERSION
	.align		4
        /*0040*/ 	.byte	0x03, 0x5f
        /*0042*/ 	.short	0x0101


	//----- nvinfo : EIATTR_VRC_CTA_INIT_COUNT
	.align		4
        /*0044*/ 	.byte	0x02, 0x4a
	.zero		1
	.zero		1


	//----- nvinfo : EIATTR_EXIT_INSTR_OFFSETS
	.align		4
        /*0048*/ 	.byte	0x04, 0x1c
        /*004a*/ 	.short	(.L_15 - .L_14)


	//   ....[0]....
.L_14:
        /*004c*/ 	.word	0x00000070


	//   ....[1]....
        /*0050*/ 	.word	0x000000f0


	//----- nvinfo : EIATTR_CBANK_PARAM_SIZE
	.align		4
.L_15:
        /*0054*/ 	.byte	0x03, 0x19
        /*0056*/ 	.short	0x0010


	//----- nvinfo : EIATTR_PARAM_CBANK
	.align		4
        /*0058*/ 	.byte	0x04, 0x0a
        /*005a*/ 	.short	(.L_17 - .L_16)
	.align		4
.L_16:
        /*005c*/ 	.word	index@(.nv.constant0._Z8multiplyPiii)
        /*0060*/ 	.short	0x0380
        /*0062*/ 	.short	0x0010


	//----- nvinfo : EIATTR_SW_WAR
	.align		4
.L_17:
        /*0064*/ 	.byte	0x04, 0x36
        /*0066*/ 	.short	(.L_19 - .L_18)
.L_18:
        /*0068*/ 	.word	0x00000008
.L_19:


//--------------------- .nv.callgraph             --------------------------
	.section	.nv.callgraph,"",@"SHT_CUDA_CALLGRAPH"
	.align	4
	.sectionentsize	8
	.align		4
        /*0000*/ 	.word	0x00000000
	.align		4
        /*0004*/ 	.word	0xffffffff
	.align		4
        /*0008*/ 	.word	0x00000000
	.align		4
        /*000c*/ 	.word	0xfffffffe
	.align		4
        /*0010*/ 	.word	0x00000000
	.align		4
        /*0014*/ 	.word	0xfffffffd
	.align		4
        /*0018*/ 	.word	0x00000000
	.align		4
        /*001c*/ 	.word	0xfffffffc


//--------------------- .text._Z8multiplyPiii     --------------------------
	.section	.text._Z8multiplyPiii,"ax",@progbits
	.align	128
        .global         _Z8multiplyPiii
        .type           _Z8multiplyPiii,@function
        .size           _Z8multiplyPiii,(.L_x_1 - _Z8multiplyPiii)
        .other          _Z8multiplyPiii,@"STO_CUDA_ENTRY STV_DEFAULT"
_Z8multiplyPiii:
.text._Z8multiplyPiii:
[----:B------:R-:W-:Y:S01]  /*0000*/  LDC R1, c[0x0][0x37c] ;  /* 0x0000df00ff017b82 */ /* 0x000fe20000000800 */
[----:B------:R-:W0:Y:S07]  /*0010*/  S2R R5, SR_TID.X ;  /* 0x0000000000057919 */ /* 0x000e2e0000002100 */
[----:B------:R-:W0:Y:S01]  /*0020*/  S2UR UR4, SR_CTAID.X ;  /* 0x00000000000479c3 */ /* 0x000e220000002500 */
[----:B------:R-:W1:Y:S07]  /*0030*/  LDCU UR5, c[0x0][0x38c] ;  /* 0x00007180ff0577ac */ /* 0x000e6e0008000800 */
[----:B------:R-:W0:Y:S02]  /*0040*/  LDC R0, c[0x0][0x360] ;  /* 0x0000d800ff007b82 */ /* 0x000e240000000800 */
[----:B0-----:R-:W-:-:S05]  /*0050*/  IMAD R5, R0, UR4, R5 ;  /* 0x0000000400057c24 */ /* 0x001fca000f8e0205 */
[----:B-1----:R-:W-:-:S13]  /*0060*/  ISETP.GE.AND P0, PT, R5, UR5, PT ;  /* 0x0000000505007c0c */ /* 0x002fda000bf06270 */
[----:B------:R-:W-:Y:S05]  /*0070*/  @P0 EXIT ;  /* 0x000000000000094d */ /* 0x000fea0003800000 */
[----:B------:R-:W0:Y:S01]  /*0080*/  LDC.64 R2, c[0x0][0x380] ;  /* 0x0000e000ff027b82 */ /* 0x000e220000000a00 */
[----:B------:R-:W1:Y:S01]  /*0090*/  LDCU.64 UR4, c[0x0][0x358] ;  /* 0x00006b00ff0477ac */ /* 0x000e620008000a00 */
[----:B------:R-:W2:Y:S01]  /*00a0*/  LDCU UR6, c[0x0][0x388] ;  /* 0x00007100ff0677ac */ /* 0x000ea20008000800 */
[----:B0-----:R-:W-:-:S05]  /*00b0*/  IMAD.WIDE R2, R5, 0x4, R2 ;  /* 0x0000000405027825 */ /* 0x001fca00078e0202 */
[----:B-1----:R-:W2:Y:S02]  /*00c0*/  LDG.E R0, desc[UR4][R2.64] ;  /* 0x0000000402007981 */ /* 0x002ea4000c1e1900 */
[----:B--2---:R-:W-:-:S05]  /*00d0*/  IMAD R5, R0, UR6, RZ ;  /* 0x0000000600057c24 */ /* 0x004fca000f8e02ff */
[----:B------:R-:W-:Y:S01]  /*00e0*/  STG.E desc[UR4][R2.64], R5 ;  /* 0x0000000502007986 */ /* 0x000fe2000c101904 */
[----:B------:R-:W-:Y:S05]  /*00f0*/  EXIT ;  /* 0x000000000000794d */ /* 0x000fea0003800000 */
.L_x_0:
[----:B------:R-:W-:-:S00]  /*0100*/  BRA `(.L_x_0) ;  /* 0xfffffffc00fc7947 */ /* 0x000fc0000383ffff */
[----:B------:R-:W-:-:S00]  /*0110*/  NOP ;  /* 0x0000000000007918 */ /* 0x000fc00000000000 */
        /* <DEDUP_REMOVED lines=14> */
.L_x_1:


//--------------------- .nv.shared.reserved.0     --------------------------
	.section	.nv.shared.reserved.0,"aw",@nobits
	.weak		__nv_reservedSMEM_offset_0_alias
	.size		__nv_reservedSMEM_offset_0_alias, 0, 64
	.other		__nv_reservedSMEM_offset_0_alias,@"STO_CUDA_RESERVED_SHARED STV_DEFAULT"
__nv_reservedSMEM_offset_0_alias:
	.zero		0
	.zero		64


//--------------------- .nv.constant0._Z8multiplyPiii --------------------------
	.section	.nv.constant0._Z8multiplyPiii,"a",@progbits
	.sectionflags	@""
	.align	4
.nv.constant0._Z8multiplyPiii:
	.zero		912


//--------------------- SYMBOLS --------------------------

	.type		.nv.reservedSmem.offset0,@object
	.size		.nv.reservedSmem.offset0,0x4
